//
// Generated by NVIDIA NVVM Compiler
//
// Compiler Build ID: CL-36424714
// Cuda compilation tools, release 13.0, V13.0.88
// Based on NVVM 20.0.0
//

.version 9.0
.target sm_100
.address_size 64

	// .globl	_Z10GPU_shmem1iPKdS0_Pd
// _ZZ10GPU_shmem1iPKdS0_PdE2as has been demoted
// _ZZ10GPU_shmem1iPKdS0_PdE2bs has been demoted

.visible .entry _Z10GPU_shmem1iPKdS0_Pd(
	.param .u32 _Z10GPU_shmem1iPKdS0_Pd_param_0,
	.param .u64 .ptr .align 1 _Z10GPU_shmem1iPKdS0_Pd_param_1,
	.param .u64 .ptr .align 1 _Z10GPU_shmem1iPKdS0_Pd_param_2,
	.param .u64 .ptr .align 1 _Z10GPU_shmem1iPKdS0_Pd_param_3
)
{
	.reg .pred 	%p<3>;
	.reg .b32 	%r<50>;
	.reg .b64 	%rd<30>;
	.reg .b64 	%fd<459>;
	// demoted variable
	.shared .align 8 .b8 _ZZ10GPU_shmem1iPKdS0_PdE2as[8704];
	// demoted variable
	.shared .align 8 .b8 _ZZ10GPU_shmem1iPKdS0_PdE2bs[8320];
	ld.param.u32 	%r24, [_Z10GPU_shmem1iPKdS0_Pd_param_0];
	ld.param.u64 	%rd6, [_Z10GPU_shmem1iPKdS0_Pd_param_1];
	ld.param.u64 	%rd8, [_Z10GPU_shmem1iPKdS0_Pd_param_2];
	cvta.to.global.u64 	%rd1, %rd8;
	mov.u32 	%r1, %tid.x;
	mov.u32 	%r2, %tid.y;
	mov.u32 	%r25, %ctaid.y;
	shl.b32 	%r26, %r25, 6;
	mov.u32 	%r27, %ctaid.x;
	shl.b32 	%r28, %r27, 6;
	add.s32 	%r3, %r28, %r1;
	add.s32 	%r4, %r26, %r2;
	mul.lo.s32 	%r5, %r4, %r24;
	setp.lt.s32 	%p1, %r24, 1;
	mov.f64 	%fd443, 0d0000000000000000;
	mov.f64 	%fd444, %fd443;
	mov.f64 	%fd445, %fd443;
	mov.f64 	%fd446, %fd443;
	mov.f64 	%fd447, %fd443;
	mov.f64 	%fd448, %fd443;
	mov.f64 	%fd449, %fd443;
	mov.f64 	%fd450, %fd443;
	mov.f64 	%fd451, %fd443;
	mov.f64 	%fd452, %fd443;
	mov.f64 	%fd453, %fd443;
	mov.f64 	%fd454, %fd443;
	mov.f64 	%fd455, %fd443;
	mov.f64 	%fd456, %fd443;
	mov.f64 	%fd457, %fd443;
	mov.f64 	%fd458, %fd443;
	@%p1 bra 	$L__BB0_3;
	shl.b32 	%r30, %r2, 3;
	mov.u32 	%r31, _ZZ10GPU_shmem1iPKdS0_PdE2as;
	mov.u32 	%r32, _ZZ10GPU_shmem1iPKdS0_PdE2bs;
	add.s32 	%r33, %r32, %r30;
	add.s32 	%r6, %r33, 7800;
	mad.lo.s32 	%r9, %r1, 136, %r31;
	add.s32 	%r7, %r9, %r30;
	mad.lo.s32 	%r8, %r1, 520, %r33;
	cvta.to.global.u64 	%rd9, %rd6;
	add.s64 	%rd2, %rd9, 256;
	add.s32 	%r34, %r5, %r1;
	mul.wide.u32 	%rd10, %r34, 8;
	add.s64 	%rd29, %rd1, %rd10;
	add.s32 	%r35, %r4, 48;
	mad.lo.s32 	%r47, %r24, %r35, %r1;
	add.s32 	%r36, %r4, 32;
	mad.lo.s32 	%r46, %r24, %r36, %r1;
	add.s32 	%r37, %r4, 16;
	mad.lo.s32 	%r45, %r24, %r37, %r1;
	mad.lo.s32 	%r49, %r24, %r2, %r3;
	mov.b32 	%r48, 0;
	mov.f64 	%fd443, 0d0000000000000000;
$L__BB0_2:
	mul.wide.s32 	%rd11, %r49, 8;
	add.s64 	%rd12, %rd2, %rd11;
	mul.wide.s32 	%rd13, %r47, 8;
	add.s64 	%rd14, %rd1, %rd13;
	mul.wide.s32 	%rd15, %r46, 8;
	add.s64 	%rd16, %rd1, %rd15;
	mul.wide.s32 	%rd17, %r45, 8;
	add.s64 	%rd18, %rd1, %rd17;
	ld.global.f64 	%fd51, [%rd12+-256];
	st.shared.f64 	[%r7], %fd51;
	ld.global.f64 	%fd52, [%rd12+-128];
	st.shared.f64 	[%r7+2176], %fd52;
	ld.global.f64 	%fd53, [%rd12];
	st.shared.f64 	[%r7+4352], %fd53;
	ld.global.f64 	%fd54, [%rd12+128];
	st.shared.f64 	[%r7+6528], %fd54;
	ld.global.f64 	%fd55, [%rd29];
	st.shared.f64 	[%r8], %fd55;
	ld.global.f64 	%fd56, [%rd18];
	st.shared.f64 	[%r8+128], %fd56;
	ld.global.f64 	%fd57, [%rd16];
	st.shared.f64 	[%r8+256], %fd57;
	ld.global.f64 	%fd58, [%rd14];
	st.shared.f64 	[%r8+384], %fd58;
	bar.sync 	0;
	shl.b32 	%r38, %r24, 4;
	add.s32 	%r49, %r49, %r38;
	ld.shared.f64 	%fd59, [%r6+-7800];
	ld.shared.f64 	%fd60, [%r9];
	fma.rn.f64 	%fd61, %fd60, %fd59, %fd458;
	ld.shared.f64 	%fd62, [%r9+2176];
	fma.rn.f64 	%fd63, %fd62, %fd59, %fd454;
	ld.shared.f64 	%fd64, [%r9+4352];
	fma.rn.f64 	%fd65, %fd64, %fd59, %fd450;
	ld.shared.f64 	%fd66, [%r9+6528];
	fma.rn.f64 	%fd67, %fd66, %fd59, %fd446;
	ld.shared.f64 	%fd68, [%r6+-7672];
	fma.rn.f64 	%fd69, %fd60, %fd68, %fd457;
	fma.rn.f64 	%fd70, %fd62, %fd68, %fd453;
	fma.rn.f64 	%fd71, %fd64, %fd68, %fd449;
	fma.rn.f64 	%fd72, %fd66, %fd68, %fd445;
	ld.shared.f64 	%fd73, [%r6+-7544];
	fma.rn.f64 	%fd74, %fd60, %fd73, %fd456;
	fma.rn.f64 	%fd75, %fd62, %fd73, %fd452;
	fma.rn.f64 	%fd76, %fd64, %fd73, %fd448;
	fma.rn.f64 	%fd77, %fd66, %fd73, %fd444;
	ld.shared.f64 	%fd78, [%r6+-7416];
	fma.rn.f64 	%fd79, %fd60, %fd78, %fd455;
	fma.rn.f64 	%fd80, %fd62, %fd78, %fd451;
	fma.rn.f64 	%fd81, %fd64, %fd78, %fd447;
	fma.rn.f64 	%fd82, %fd66, %fd78, %fd443;
	ld.shared.f64 	%fd83, [%r6+-7280];
	ld.shared.f64 	%fd84, [%r9+8];
	fma.rn.f64 	%fd85, %fd84, %fd83, %fd61;
	ld.shared.f64 	%fd86, [%r9+2184];
	fma.rn.f64 	%fd87, %fd86, %fd83, %fd63;
	ld.shared.f64 	%fd88, [%r9+4360];
	fma.rn.f64 	%fd89, %fd88, %fd83, %fd65;
	ld.shared.f64 	%fd90, [%r9+6536];
	fma.rn.f64 	%fd91, %fd90, %fd83, %fd67;
	ld.shared.f64 	%fd92, [%r6+-7152];
	fma.rn.f64 	%fd93, %fd84, %fd92, %fd69;
	fma.rn.f64 	%fd94, %fd86, %fd92, %fd70;
	fma.rn.f64 	%fd95, %fd88, %fd92, %fd71;
	fma.rn.f64 	%fd96, %fd90, %fd92, %fd72;
	ld.shared.f64 	%fd97, [%r6+-7024];
	fma.rn.f64 	%fd98, %fd84, %fd97, %fd74;
	fma.rn.f64 	%fd99, %fd86, %fd97, %fd75;
	fma.rn.f64 	%fd100, %fd88, %fd97, %fd76;
	fma.rn.f64 	%fd101, %fd90, %fd97, %fd77;
	ld.shared.f64 	%fd102, [%r6+-6896];
	fma.rn.f64 	%fd103, %fd84, %fd102, %fd79;
	fma.rn.f64 	%fd104, %fd86, %fd102, %fd80;
	fma.rn.f64 	%fd105, %fd88, %fd102, %fd81;
	fma.rn.f64 	%fd106, %fd90, %fd102, %fd82;
	ld.shared.f64 	%fd107, [%r6+-6760];
	ld.shared.f64 	%fd108, [%r9+16];
	fma.rn.f64 	%fd109, %fd108, %fd107, %fd85;
	ld.shared.f64 	%fd110, [%r9+2192];
	fma.rn.f64 	%fd111, %fd110, %fd107, %fd87;
	ld.shared.f64 	%fd112, [%r9+4368];
	fma.rn.f64 	%fd113, %fd112, %fd107, %fd89;
	ld.shared.f64 	%fd114, [%r9+6544];
	fma.rn.f64 	%fd115, %fd114, %fd107, %fd91;
	ld.shared.f64 	%fd116, [%r6+-6632];
	fma.rn.f64 	%fd117, %fd108, %fd116, %fd93;
	fma.rn.f64 	%fd118, %fd110, %fd116, %fd94;
	fma.rn.f64 	%fd119, %fd112, %fd116, %fd95;
	fma.rn.f64 	%fd120, %fd114, %fd116, %fd96;
	ld.shared.f64 	%fd121, [%r6+-6504];
	fma.rn.f64 	%fd122, %fd108, %fd121, %fd98;
	fma.rn.f64 	%fd123, %fd110, %fd121, %fd99;
	fma.rn.f64 	%fd124, %fd112, %fd121, %fd100;
	fma.rn.f64 	%fd125, %fd114, %fd121, %fd101;
	ld.shared.f64 	%fd126, [%r6+-6376];
	fma.rn.f64 	%fd127, %fd108, %fd126, %fd103;
	fma.rn.f64 	%fd128, %fd110, %fd126, %fd104;
	fma.rn.f64 	%fd129, %fd112, %fd126, %fd105;
	fma.rn.f64 	%fd130, %fd114, %fd126, %fd106;
	ld.shared.f64 	%fd131, [%r6+-6240];
	ld.shared.f64 	%fd132, [%r9+24];
	fma.rn.f64 	%fd133, %fd132, %fd131, %fd109;
	ld.shared.f64 	%fd134, [%r9+2200];
	fma.rn.f64 	%fd135, %fd134, %fd131, %fd111;
	ld.shared.f64 	%fd136, [%r9+4376];
	fma.rn.f64 	%fd137, %fd136, %fd131, %fd113;
	ld.shared.f64 	%fd138, [%r9+6552];
	fma.rn.f64 	%fd139, %fd138, %fd131, %fd115;
	ld.shared.f64 	%fd140, [%r6+-6112];
	fma.rn.f64 	%fd141, %fd132, %fd140, %fd117;
	fma.rn.f64 	%fd142, %fd134, %fd140, %fd118;
	fma.rn.f64 	%fd143, %fd136, %fd140, %fd119;
	fma.rn.f64 	%fd144, %fd138, %fd140, %fd120;
	ld.shared.f64 	%fd145, [%r6+-5984];
	fma.rn.f64 	%fd146, %fd132, %fd145, %fd122;
	fma.rn.f64 	%fd147, %fd134, %fd145, %fd123;
	fma.rn.f64 	%fd148, %fd136, %fd145, %fd124;
	fma.rn.f64 	%fd149, %fd138, %fd145, %fd125;
	ld.shared.f64 	%fd150, [%r6+-5856];
	fma.rn.f64 	%fd151, %fd132, %fd150, %fd127;
	fma.rn.f64 	%fd152, %fd134, %fd150, %fd128;
	fma.rn.f64 	%fd153, %fd136, %fd150, %fd129;
	fma.rn.f64 	%fd154, %fd138, %fd150, %fd130;
	ld.shared.f64 	%fd155, [%r6+-5720];
	ld.shared.f64 	%fd156, [%r9+32];
	fma.rn.f64 	%fd157, %fd156, %fd155, %fd133;
	ld.shared.f64 	%fd158, [%r9+2208];
	fma.rn.f64 	%fd159, %fd158, %fd155, %fd135;
	ld.shared.f64 	%fd160, [%r9+4384];
	fma.rn.f64 	%fd161, %fd160, %fd155, %fd137;
	ld.shared.f64 	%fd162, [%r9+6560];
	fma.rn.f64 	%fd163, %fd162, %fd155, %fd139;
	ld.shared.f64 	%fd164, [%r6+-5592];
	fma.rn.f64 	%fd165, %fd156, %fd164, %fd141;
	fma.rn.f64 	%fd166, %fd158, %fd164, %fd142;
	fma.rn.f64 	%fd167, %fd160, %fd164, %fd143;
	fma.rn.f64 	%fd168, %fd162, %fd164, %fd144;
	ld.shared.f64 	%fd169, [%r6+-5464];
	fma.rn.f64 	%fd170, %fd156, %fd169, %fd146;
	fma.rn.f64 	%fd171, %fd158, %fd169, %fd147;
	fma.rn.f64 	%fd172, %fd160, %fd169, %fd148;
	fma.rn.f64 	%fd173, %fd162, %fd169, %fd149;
	ld.shared.f64 	%fd174, [%r6+-5336];
	fma.rn.f64 	%fd175, %fd156, %fd174, %fd151;
	fma.rn.f64 	%fd176, %fd158, %fd174, %fd152;
	fma.rn.f64 	%fd177, %fd160, %fd174, %fd153;
	fma.rn.f64 	%fd178, %fd162, %fd174, %fd154;
	ld.shared.f64 	%fd179, [%r6+-5200];
	ld.shared.f64 	%fd180, [%r9+40];
	fma.rn.f64 	%fd181, %fd180, %fd179, %fd157;
	ld.shared.f64 	%fd182, [%r9+2216];
	fma.rn.f64 	%fd183, %fd182, %fd179, %fd159;
	ld.shared.f64 	%fd184, [%r9+4392];
	fma.rn.f64 	%fd185, %fd184, %fd179, %fd161;
	ld.shared.f64 	%fd186, [%r9+6568];
	fma.rn.f64 	%fd187, %fd186, %fd179, %fd163;
	ld.shared.f64 	%fd188, [%r6+-5072];
	fma.rn.f64 	%fd189, %fd180, %fd188, %fd165;
	fma.rn.f64 	%fd190, %fd182, %fd188, %fd166;
	fma.rn.f64 	%fd191, %fd184, %fd188, %fd167;
	fma.rn.f64 	%fd192, %fd186, %fd188, %fd168;
	ld.shared.f64 	%fd193, [%r6+-4944];
	fma.rn.f64 	%fd194, %fd180, %fd193, %fd170;
	fma.rn.f64 	%fd195, %fd182, %fd193, %fd171;
	fma.rn.f64 	%fd196, %fd184, %fd193, %fd172;
	fma.rn.f64 	%fd197, %fd186, %fd193, %fd173;
	ld.shared.f64 	%fd198, [%r6+-4816];
	fma.rn.f64 	%fd199, %fd180, %fd198, %fd175;
	fma.rn.f64 	%fd200, %fd182, %fd198, %fd176;
	fma.rn.f64 	%fd201, %fd184, %fd198, %fd177;
	fma.rn.f64 	%fd202, %fd186, %fd198, %fd178;
	ld.shared.f64 	%fd203, [%r6+-4680];
	ld.shared.f64 	%fd204, [%r9+48];
	fma.rn.f64 	%fd205, %fd204, %fd203, %fd181;
	ld.shared.f64 	%fd206, [%r9+2224];
	fma.rn.f64 	%fd207, %fd206, %fd203, %fd183;
	ld.shared.f64 	%fd208, [%r9+4400];
	fma.rn.f64 	%fd209, %fd208, %fd203, %fd185;
	ld.shared.f64 	%fd210, [%r9+6576];
	fma.rn.f64 	%fd211, %fd210, %fd203, %fd187;
	ld.shared.f64 	%fd212, [%r6+-4552];
	fma.rn.f64 	%fd213, %fd204, %fd212, %fd189;
	fma.rn.f64 	%fd214, %fd206, %fd212, %fd190;
	fma.rn.f64 	%fd215, %fd208, %fd212, %fd191;
	fma.rn.f64 	%fd216, %fd210, %fd212, %fd192;
	ld.shared.f64 	%fd217, [%r6+-4424];
	fma.rn.f64 	%fd218, %fd204, %fd217, %fd194;
	fma.rn.f64 	%fd219, %fd206, %fd217, %fd195;
	fma.rn.f64 	%fd220, %fd208, %fd217, %fd196;
	fma.rn.f64 	%fd221, %fd210, %fd217, %fd197;
	ld.shared.f64 	%fd222, [%r6+-4296];
	fma.rn.f64 	%fd223, %fd204, %fd222, %fd199;
	fma.rn.f64 	%fd224, %fd206, %fd222, %fd200;
	fma.rn.f64 	%fd225, %fd208, %fd222, %fd201;
	fma.rn.f64 	%fd226, %fd210, %fd222, %fd202;
	ld.shared.f64 	%fd227, [%r6+-4160];
	ld.shared.f64 	%fd228, [%r9+56];
	fma.rn.f64 	%fd229, %fd228, %fd227, %fd205;
	ld.shared.f64 	%fd230, [%r9+2232];
	fma.rn.f64 	%fd231, %fd230, %fd227, %fd207;
	ld.shared.f64 	%fd232, [%r9+4408];
	fma.rn.f64 	%fd233, %fd232, %fd227, %fd209;
	ld.shared.f64 	%fd234, [%r9+6584];
	fma.rn.f64 	%fd235, %fd234, %fd227, %fd211;
	ld.shared.f64 	%fd236, [%r6+-4032];
	fma.rn.f64 	%fd237, %fd228, %fd236, %fd213;
	fma.rn.f64 	%fd238, %fd230, %fd236, %fd214;
	fma.rn.f64 	%fd239, %fd232, %fd236, %fd215;
	fma.rn.f64 	%fd240, %fd234, %fd236, %fd216;
	ld.shared.f64 	%fd241, [%r6+-3904];
	fma.rn.f64 	%fd242, %fd228, %fd241, %fd218;
	fma.rn.f64 	%fd243, %fd230, %fd241, %fd219;
	fma.rn.f64 	%fd244, %fd232, %fd241, %fd220;
	fma.rn.f64 	%fd245, %fd234, %fd241, %fd221;
	ld.shared.f64 	%fd246, [%r6+-3776];
	fma.rn.f64 	%fd247, %fd228, %fd246, %fd223;
	fma.rn.f64 	%fd248, %fd230, %fd246, %fd224;
	fma.rn.f64 	%fd249, %fd232, %fd246, %fd225;
	fma.rn.f64 	%fd250, %fd234, %fd246, %fd226;
	ld.shared.f64 	%fd251, [%r6+-3640];
	ld.shared.f64 	%fd252, [%r9+64];
	fma.rn.f64 	%fd253, %fd252, %fd251, %fd229;
	ld.shared.f64 	%fd254, [%r9+2240];
	fma.rn.f64 	%fd255, %fd254, %fd251, %fd231;
	ld.shared.f64 	%fd256, [%r9+4416];
	fma.rn.f64 	%fd257, %fd256, %fd251, %fd233;
	ld.shared.f64 	%fd258, [%r9+6592];
	fma.rn.f64 	%fd259, %fd258, %fd251, %fd235;
	ld.shared.f64 	%fd260, [%r6+-3512];
	fma.rn.f64 	%fd261, %fd252, %fd260, %fd237;
	fma.rn.f64 	%fd262, %fd254, %fd260, %fd238;
	fma.rn.f64 	%fd263, %fd256, %fd260, %fd239;
	fma.rn.f64 	%fd264, %fd258, %fd260, %fd240;
	ld.shared.f64 	%fd265, [%r6+-3384];
	fma.rn.f64 	%fd266, %fd252, %fd265, %fd242;
	fma.rn.f64 	%fd267, %fd254, %fd265, %fd243;
	fma.rn.f64 	%fd268, %fd256, %fd265, %fd244;
	fma.rn.f64 	%fd269, %fd258, %fd265, %fd245;
	ld.shared.f64 	%fd270, [%r6+-3256];
	fma.rn.f64 	%fd271, %fd252, %fd270, %fd247;
	fma.rn.f64 	%fd272, %fd254, %fd270, %fd248;
	fma.rn.f64 	%fd273, %fd256, %fd270, %fd249;
	fma.rn.f64 	%fd274, %fd258, %fd270, %fd250;
	ld.shared.f64 	%fd275, [%r6+-3120];
	ld.shared.f64 	%fd276, [%r9+72];
	fma.rn.f64 	%fd277, %fd276, %fd275, %fd253;
	ld.shared.f64 	%fd278, [%r9+2248];
	fma.rn.f64 	%fd279, %fd278, %fd275, %fd255;
	ld.shared.f64 	%fd280, [%r9+4424];
	fma.rn.f64 	%fd281, %fd280, %fd275, %fd257;
	ld.shared.f64 	%fd282, [%r9+6600];
	fma.rn.f64 	%fd283, %fd282, %fd275, %fd259;
	ld.shared.f64 	%fd284, [%r6+-2992];
	fma.rn.f64 	%fd285, %fd276, %fd284, %fd261;
	fma.rn.f64 	%fd286, %fd278, %fd284, %fd262;
	fma.rn.f64 	%fd287, %fd280, %fd284, %fd263;
	fma.rn.f64 	%fd288, %fd282, %fd284, %fd264;
	ld.shared.f64 	%fd289, [%r6+-2864];
	fma.rn.f64 	%fd290, %fd276, %fd289, %fd266;
	fma.rn.f64 	%fd291, %fd278, %fd289, %fd267;
	fma.rn.f64 	%fd292, %fd280, %fd289, %fd268;
	fma.rn.f64 	%fd293, %fd282, %fd289, %fd269;
	ld.shared.f64 	%fd294, [%r6+-2736];
	fma.rn.f64 	%fd295, %fd276, %fd294, %fd271;
	fma.rn.f64 	%fd296, %fd278, %fd294, %fd272;
	fma.rn.f64 	%fd297, %fd280, %fd294, %fd273;
	fma.rn.f64 	%fd298, %fd282, %fd294, %fd274;
	ld.shared.f64 	%fd299, [%r6+-2600];
	ld.shared.f64 	%fd300, [%r9+80];
	fma.rn.f64 	%fd301, %fd300, %fd299, %fd277;
	ld.shared.f64 	%fd302, [%r9+2256];
	fma.rn.f64 	%fd303, %fd302, %fd299, %fd279;
	ld.shared.f64 	%fd304, [%r9+4432];
	fma.rn.f64 	%fd305, %fd304, %fd299, %fd281;
	ld.shared.f64 	%fd306, [%r9+6608];
	fma.rn.f64 	%fd307, %fd306, %fd299, %fd283;
	ld.shared.f64 	%fd308, [%r6+-2472];
	fma.rn.f64 	%fd309, %fd300, %fd308, %fd285;
	fma.rn.f64 	%fd310, %fd302, %fd308, %fd286;
	fma.rn.f64 	%fd311, %fd304, %fd308, %fd287;
	fma.rn.f64 	%fd312, %fd306, %fd308, %fd288;
	ld.shared.f64 	%fd313, [%r6+-2344];
	fma.rn.f64 	%fd314, %fd300, %fd313, %fd290;
	fma.rn.f64 	%fd315, %fd302, %fd313, %fd291;
	fma.rn.f64 	%fd316, %fd304, %fd313, %fd292;
	fma.rn.f64 	%fd317, %fd306, %fd313, %fd293;
	ld.shared.f64 	%fd318, [%r6+-2216];
	fma.rn.f64 	%fd319, %fd300, %fd318, %fd295;
	fma.rn.f64 	%fd320, %fd302, %fd318, %fd296;
	fma.rn.f64 	%fd321, %fd304, %fd318, %fd297;
	fma.rn.f64 	%fd322, %fd306, %fd318, %fd298;
	ld.shared.f64 	%fd323, [%r6+-2080];
	ld.shared.f64 	%fd324, [%r9+88];
	fma.rn.f64 	%fd325, %fd324, %fd323, %fd301;
	ld.shared.f64 	%fd326, [%r9+2264];
	fma.rn.f64 	%fd327, %fd326, %fd323, %fd303;
	ld.shared.f64 	%fd328, [%r9+4440];
	fma.rn.f64 	%fd329, %fd328, %fd323, %fd305;
	ld.shared.f64 	%fd330, [%r9+6616];
	fma.rn.f64 	%fd331, %fd330, %fd323, %fd307;
	ld.shared.f64 	%fd332, [%r6+-1952];
	fma.rn.f64 	%fd333, %fd324, %fd332, %fd309;
	fma.rn.f64 	%fd334, %fd326, %fd332, %fd310;
	fma.rn.f64 	%fd335, %fd328, %fd332, %fd311;
	fma.rn.f64 	%fd336, %fd330, %fd332, %fd312;
	ld.shared.f64 	%fd337, [%r6+-1824];
	fma.rn.f64 	%fd338, %fd324, %fd337, %fd314;
	fma.rn.f64 	%fd339, %fd326, %fd337, %fd315;
	fma.rn.f64 	%fd340, %fd328, %fd337, %fd316;
	fma.rn.f64 	%fd341, %fd330, %fd337, %fd317;
	ld.shared.f64 	%fd342, [%r6+-1696];
	fma.rn.f64 	%fd343, %fd324, %fd342, %fd319;
	fma.rn.f64 	%fd344, %fd326, %fd342, %fd320;
	fma.rn.f64 	%fd345, %fd328, %fd342, %fd321;
	fma.rn.f64 	%fd346, %fd330, %fd342, %fd322;
	ld.shared.f64 	%fd347, [%r6+-1560];
	ld.shared.f64 	%fd348, [%r9+96];
	fma.rn.f64 	%fd349, %fd348, %fd347, %fd325;
	ld.shared.f64 	%fd350, [%r9+2272];
	fma.rn.f64 	%fd351, %fd350, %fd347, %fd327;
	ld.shared.f64 	%fd352, [%r9+4448];
	fma.rn.f64 	%fd353, %fd352, %fd347, %fd329;
	ld.shared.f64 	%fd354, [%r9+6624];
	fma.rn.f64 	%fd355, %fd354, %fd347, %fd331;
	ld.shared.f64 	%fd356, [%r6+-1432];
	fma.rn.f64 	%fd357, %fd348, %fd356, %fd333;
	fma.rn.f64 	%fd358, %fd350, %fd356, %fd334;
	fma.rn.f64 	%fd359, %fd352, %fd356, %fd335;
	fma.rn.f64 	%fd360, %fd354, %fd356, %fd336;
	ld.shared.f64 	%fd361, [%r6+-1304];
	fma.rn.f64 	%fd362, %fd348, %fd361, %fd338;
	fma.rn.f64 	%fd363, %fd350, %fd361, %fd339;
	fma.rn.f64 	%fd364, %fd352, %fd361, %fd340;
	fma.rn.f64 	%fd365, %fd354, %fd361, %fd341;
	ld.shared.f64 	%fd366, [%r6+-1176];
	fma.rn.f64 	%fd367, %fd348, %fd366, %fd343;
	fma.rn.f64 	%fd368, %fd350, %fd366, %fd344;
	fma.rn.f64 	%fd369, %fd352, %fd366, %fd345;
	fma.rn.f64 	%fd370, %fd354, %fd366, %fd346;
	ld.shared.f64 	%fd371, [%r6+-1040];
	ld.shared.f64 	%fd372, [%r9+104];
	fma.rn.f64 	%fd373, %fd372, %fd371, %fd349;
	ld.shared.f64 	%fd374, [%r9+2280];
	fma.rn.f64 	%fd375, %fd374, %fd371, %fd351;
	ld.shared.f64 	%fd376, [%r9+4456];
	fma.rn.f64 	%fd377, %fd376, %fd371, %fd353;
	ld.shared.f64 	%fd378, [%r9+6632];
	fma.rn.f64 	%fd379, %fd378, %fd371, %fd355;
	ld.shared.f64 	%fd380, [%r6+-912];
	fma.rn.f64 	%fd381, %fd372, %fd380, %fd357;
	fma.rn.f64 	%fd382, %fd374, %fd380, %fd358;
	fma.rn.f64 	%fd383, %fd376, %fd380, %fd359;
	fma.rn.f64 	%fd384, %fd378, %fd380, %fd360;
	ld.shared.f64 	%fd385, [%r6+-784];
	fma.rn.f64 	%fd386, %fd372, %fd385, %fd362;
	fma.rn.f64 	%fd387, %fd374, %fd385, %fd363;
	fma.rn.f64 	%fd388, %fd376, %fd385, %fd364;
	fma.rn.f64 	%fd389, %fd378, %fd385, %fd365;
	ld.shared.f64 	%fd390, [%r6+-656];
	fma.rn.f64 	%fd391, %fd372, %fd390, %fd367;
	fma.rn.f64 	%fd392, %fd374, %fd390, %fd368;
	fma.rn.f64 	%fd393, %fd376, %fd390, %fd369;
	fma.rn.f64 	%fd394, %fd378, %fd390, %fd370;
	ld.shared.f64 	%fd395, [%r6+-520];
	ld.shared.f64 	%fd396, [%r9+112];
	fma.rn.f64 	%fd397, %fd396, %fd395, %fd373;
	ld.shared.f64 	%fd398, [%r9+2288];
	fma.rn.f64 	%fd399, %fd398, %fd395, %fd375;
	ld.shared.f64 	%fd400, [%r9+4464];
	fma.rn.f64 	%fd401, %fd400, %fd395, %fd377;
	ld.shared.f64 	%fd402, [%r9+6640];
	fma.rn.f64 	%fd403, %fd402, %fd395, %fd379;
	ld.shared.f64 	%fd404, [%r6+-392];
	fma.rn.f64 	%fd405, %fd396, %fd404, %fd381;
	fma.rn.f64 	%fd406, %fd398, %fd404, %fd382;
	fma.rn.f64 	%fd407, %fd400, %fd404, %fd383;
	fma.rn.f64 	%fd408, %fd402, %fd404, %fd384;
	ld.shared.f64 	%fd409, [%r6+-264];
	fma.rn.f64 	%fd410, %fd396, %fd409, %fd386;
	fma.rn.f64 	%fd411, %fd398, %fd409, %fd387;
	fma.rn.f64 	%fd412, %fd400, %fd409, %fd388;
	fma.rn.f64 	%fd413, %fd402, %fd409, %fd389;
	ld.shared.f64 	%fd414, [%r6+-136];
	fma.rn.f64 	%fd415, %fd396, %fd414, %fd391;
	fma.rn.f64 	%fd416, %fd398, %fd414, %fd392;
	fma.rn.f64 	%fd417, %fd400, %fd414, %fd393;
	fma.rn.f64 	%fd418, %fd402, %fd414, %fd394;
	ld.shared.f64 	%fd419, [%r6];
	ld.shared.f64 	%fd420, [%r9+120];
	fma.rn.f64 	%fd458, %fd420, %fd419, %fd397;
	ld.shared.f64 	%fd421, [%r9+2296];
	fma.rn.f64 	%fd454, %fd421, %fd419, %fd399;
	ld.shared.f64 	%fd422, [%r9+4472];
	fma.rn.f64 	%fd450, %fd422, %fd419, %fd401;
	ld.shared.f64 	%fd423, [%r9+6648];
	fma.rn.f64 	%fd446, %fd423, %fd419, %fd403;
	ld.shared.f64 	%fd424, [%r6+128];
	fma.rn.f64 	%fd457, %fd420, %fd424, %fd405;
	fma.rn.f64 	%fd453, %fd421, %fd424, %fd406;
	fma.rn.f64 	%fd449, %fd422, %fd424, %fd407;
	fma.rn.f64 	%fd445, %fd423, %fd424, %fd408;
	ld.shared.f64 	%fd425, [%r6+256];
	fma.rn.f64 	%fd456, %fd420, %fd425, %fd410;
	fma.rn.f64 	%fd452, %fd421, %fd425, %fd411;
	fma.rn.f64 	%fd448, %fd422, %fd425, %fd412;
	fma.rn.f64 	%fd444, %fd423, %fd425, %fd413;
	ld.shared.f64 	%fd426, [%r6+384];
	fma.rn.f64 	%fd455, %fd420, %fd426, %fd415;
	fma.rn.f64 	%fd451, %fd421, %fd426, %fd416;
	fma.rn.f64 	%fd447, %fd422, %fd426, %fd417;
	fma.rn.f64 	%fd443, %fd423, %fd426, %fd418;
	bar.sync 	0;
	add.s32 	%r48, %r48, 16;
	add.s64 	%rd29, %rd29, 128;
	add.s32 	%r47, %r47, 16;
	add.s32 	%r46, %r46, 16;
	add.s32 	%r45, %r45, 16;
	setp.lt.s32 	%p2, %r48, %r24;
	@%p2 bra 	$L__BB0_2;
$L__BB0_3:
	ld.param.u64 	%rd28, [_Z10GPU_shmem1iPKdS0_Pd_param_3];
	cvta.to.global.u64 	%rd19, %rd28;
	shl.b32 	%r39, %r24, 4;
	add.s32 	%r40, %r5, %r3;
	mul.wide.s32 	%rd20, %r40, 8;
	add.s64 	%rd21, %rd19, %rd20;
	st.global.f64 	[%rd21], %fd458;
	st.global.f64 	[%rd21+128], %fd454;
	st.global.f64 	[%rd21+256], %fd450;
	st.global.f64 	[%rd21+384], %fd446;
	add.s32 	%r41, %r40, %r39;
	mul.wide.s32 	%rd22, %r41, 8;
	add.s64 	%rd23, %rd19, %rd22;
	st.global.f64 	[%rd23], %fd457;
	st.global.f64 	[%rd23+128], %fd453;
	st.global.f64 	[%rd23+256], %fd449;
	st.global.f64 	[%rd23+384], %fd445;
	shl.b32 	%r42, %r24, 5;
	add.s32 	%r43, %r42, %r40;
	mul.wide.s32 	%rd24, %r43, 8;
	add.s64 	%rd25, %rd19, %rd24;
	st.global.f64 	[%rd25], %fd456;
	st.global.f64 	[%rd25+128], %fd452;
	st.global.f64 	[%rd25+256], %fd448;
	st.global.f64 	[%rd25+384], %fd444;
	add.s32 	%r44, %r43, %r39;
	mul.wide.s32 	%rd26, %r44, 8;
	add.s64 	%rd27, %rd19, %rd26;
	st.global.f64 	[%rd27], %fd455;
	st.global.f64 	[%rd27+128], %fd451;
	st.global.f64 	[%rd27+256], %fd447;
	st.global.f64 	[%rd27+384], %fd443;
	ret;

}


// ===== COMPILED SASS (sm_100) =====

	.target	sm_100

	.elftype	@"ET_EXEC"


//--------------------- .note.nv.tkinfo           --------------------------
	.section	.note.nv.tkinfo,"",@"SHT_NOTE"
	.sectionflags	@"SHF_NOTE_NV_TKINFO"
	.tkinfo
        /*0018*/ 	.word	0x00000002
        /*0030*/ 	.string	""
        /*0030*/ 	.string	"ptxas"
        /*0030*/ 	.string	"Cuda compilation tools, release 13.0, V13.0.88"
        /*0030*/ 	.string	"Build cuda_13.0.r13.0/compiler.36424714_0"
        /*0030*/ 	.string	"-arch sm_100 -m 64 "



//--------------------- .note.nv.cuinfo           --------------------------
	.section	.note.nv.cuinfo,"",@"SHT_NOTE"
	.sectionflags	@"SHF_NOTE_NV_CUINFO"
        /*0018*/ 	.short	0x0002
        /*001a*/ 	.short	0x0064
        /*001c*/ 	.short	0x0082
	.zero		2


//--------------------- .nv.info                  --------------------------
	.section	.nv.info,"",@"SHT_CUDA_INFO"
	.align	4


	//----- nvinfo : EIATTR_REGCOUNT
	.align		4
        /*0000*/ 	.byte	0x04, 0x2f
        /*0002*/ 	.short	(.L_1 - .L_0)
	.align		4
.L_0:
        /*0004*/ 	.word	index@(_Z10GPU_shmem1iPKdS0_Pd)
        /*0008*/ 	.word	0x00000040


	//----- nvinfo : EIATTR_FRAME_SIZE
	.align		4
.L_1:
        /*000c*/ 	.byte	0x04, 0x11
        /*000e*/ 	.short	(.L_3 - .L_2)
	.align		4
.L_2:
        /*0010*/ 	.word	index@(_Z10GPU_shmem1iPKdS0_Pd)
        /*0014*/ 	.word	0x00000000


	//----- nvinfo : EIATTR_MIN_STACK_SIZE
	.align		4
.L_3:
        /*0018*/ 	.byte	0x04, 0x12
        /*001a*/ 	.short	(.L_5 - .L_4)
	.align		4
.L_4:
        /*001c*/ 	.word	index@(_Z10GPU_shmem1iPKdS0_Pd)
        /*0020*/ 	.word	0x00000000
.L_5:


//--------------------- .nv.compat                --------------------------
	.section	.nv.compat,"",@"SHT_CUDA_COMPAT_INFO"
	.align	4
        /*0000*/ 	.byte	0x02, 0x09, 0x00, 0x00, 0x02, 0x02, 0x01, 0x00, 0x02, 0x05, 0x05, 0x00, 0x03, 0x07, 0x01, 0x01
        /*0010*/ 	.byte	0x02, 0x03, 0x00, 0x00, 0x02, 0x06, 0x01, 0x00, 0x04, 0x0b, 0x08, 0x00, 0x01, 0x00, 0x00, 0x00
        /*0020*/ 	.byte	0x00, 0x00, 0x00, 0x00


//--------------------- .nv.info._Z10GPU_shmem1iPKdS0_Pd --------------------------
	.section	.nv.info._Z10GPU_shmem1iPKdS0_Pd,"",@"SHT_CUDA_INFO"
	.sectionflags	@""
	.align	4


	//----- nvinfo : EIATTR_CUDA_API_VERSION
	.align		4
        /*0000*/ 	.byte	0x04, 0x37
        /*0002*/ 	.short	(.L_7 - .L_6)
.L_6:
        /*0004*/ 	.word	0x00000082


	//----- nvinfo : EIATTR_KPARAM_INFO
	.align		4
.L_7:
        /*0008*/ 	.byte	0x04, 0x17
        /*000a*/ 	.short	(.L_9 - .L_8)
.L_8:
        /*000c*/ 	.word	0x00000000
        /*0010*/ 	.short	0x0003
        /*0012*/ 	.short	0x0018
        /*0014*/ 	.byte	0x00, 0xf5, 0x21, 0x00


	//----- nvinfo : EIATTR_KPARAM_INFO
	.align		4
.L_9:
        /*0018*/ 	.byte	0x04, 0x17
        /*001a*/ 	.short	(.L_11 - .L_10)
.L_10:
        /*001c*/ 	.word	0x00000000
        /*0020*/ 	.short	0x0002
        /*0022*/ 	.short	0x0010
        /*0024*/ 	.byte	0x00, 0xf5, 0x21, 0x00


	//----- nvinfo : EIATTR_KPARAM_INFO
	.align		4
.L_11:
        /*0028*/ 	.byte	0x04, 0x17
        /*002a*/ 	.short	(.L_13 - .L_12)
.L_12:
        /*002c*/ 	.word	0x00000000
        /*0030*/ 	.short	0x0001
        /*0032*/ 	.short	0x0008
        /*0034*/ 	.byte	0x00, 0xf5, 0x21, 0x00


	//----- nvinfo : EIATTR_KPARAM_INFO
	.align		4
.L_13:
        /*0038*/ 	.byte	0x04, 0x17
        /*003a*/ 	.short	(.L_15 - .L_14)
.L_14:
        /*003c*/ 	.word	0x00000000
        /*0040*/ 	.short	0x0000
        /*0042*/ 	.short	0x0000
        /*0044*/ 	.byte	0x00, 0xf0, 0x11, 0x00


	//----- nvinfo : EIATTR_SPARSE_MMA_MASK
	.align		4
.L_15:
        /*0048*/ 	.byte	0x03, 0x50
        /*004a*/ 	.short	0x0000


	//----- nvinfo : EIATTR_MAXREG_COUNT
	.align		4
        /*004c*/ 	.byte	0x03, 0x1b
        /*004e*/ 	.short	0x00ff


	//----- nvinfo : EIATTR_NUM_BARRIERS
	.align		4
        /*0050*/ 	.byte	0x02, 0x4c
        /*0052*/ 	.byte	0x01
	.zero		1


	//----- nvinfo : EIATTR_MERCURY_ISA_VERSION
	.align		4
        /*0054*/ 	.byte	0x03, 0x5f
        /*0056*/ 	.short	0x0101


	//----- nvinfo : EIATTR_VRC_CTA_INIT_COUNT
	.align		4
        /*0058*/ 	.byte	0x02, 0x4a
	.zero		1
	.zero		1


	//----- nvinfo : EIATTR_EXIT_INSTR_OFFSETS
	.align		4
        /*005c*/ 	.byte	0x04, 0x1c
        /*005e*/ 	.short	(.L_17 - .L_16)


	//   ....[0]....
.L_16:
        /*0060*/ 	.word	0x00001f40


	//----- nvinfo : EIATTR_CBANK_PARAM_SIZE
	.align		4
.L_17:
        /*0064*/ 	.byte	0x03, 0x19
        /*0066*/ 	.short	0x0020


	//----- nvinfo : EIATTR_PARAM_CBANK
	.align		4
        /*0068*/ 	.byte	0x04, 0x0a
        /*006a*/ 	.short	(.L_19 - .L_18)
	.align		4
.L_18:
        /*006c*/ 	.word	index@(.nv.constant0._Z10GPU_shmem1iPKdS0_Pd)
        /*0070*/ 	.short	0x0380
        /*0072*/ 	.short	0x0020


	//----- nvinfo : EIATTR_SW_WAR
	.align		4
.L_19:
        /*0074*/ 	.byte	0x04, 0x36
        /*0076*/ 	.short	(.L_21 - .L_20)
.L_20:
        /*0078*/ 	.word	0x00000008
.L_21:


//--------------------- .nv.callgraph             --------------------------
	.section	.nv.callgraph,"",@"SHT_CUDA_CALLGRAPH"
	.align	4
	.sectionentsize	8
	.align		4
        /*0000*/ 	.word	0x00000000
	.align		4
        /*0004*/ 	.word	0xffffffff
	.align		4
        /*0008*/ 	.word	0x00000000
	.align		4
        /*000c*/ 	.word	0xfffffffe
	.align		4
        /*0010*/ 	.word	0x00000000
	.align		4
        /*0014*/ 	.word	0xfffffffd
	.align		4
        /*0018*/ 	.word	0x00000000
	.align		4
        /*001c*/ 	.word	0xfffffffc


//--------------------- .text._Z10GPU_shmem1iPKdS0_Pd --------------------------
	.section	.text._Z10GPU_shmem1iPKdS0_Pd,"ax",@progbits
	.align	128
        .global         _Z10GPU_shmem1iPKdS0_Pd
        .type           _Z10GPU_shmem1iPKdS0_Pd,@function
        .size           _Z10GPU_shmem1iPKdS0_Pd,(.L_x_3 - _Z10GPU_shmem1iPKdS0_Pd)
        .other          _Z10GPU_shmem1iPKdS0_Pd,@"STO_CUDA_ENTRY STV_DEFAULT"
_Z10GPU_shmem1iPKdS0_Pd:
.text._Z10GPU_shmem1iPKdS0_Pd:
[----:B------:R-:W-:Y:S01]  /*0000*/  LDC R1, c[0x0][0x37c] ;  /* 0x0000df00ff017b82 */ /* 0x000fe20000000800 */
[----:B------:R-:W0:Y:S01]  /*0010*/  S2R R55, SR_TID.X ;  /* 0x0000000000377919 */ /* 0x000e220000002100 */
[----:B------:R-:W1:Y:S01]  /*0020*/  LDCU UR10, c[0x0][0x380] ;  /* 0x00007000ff0a77ac */ /* 0x000e620008000800 */
[----:B------:R-:W-:Y:S02]  /*0030*/  CS2R R42, SRZ ;  /* 0x00000000002a7805 */ /* 0x000fe4000001ff00 */
[----:B------:R-:W-:Y:S01]  /*0040*/  CS2R R38, SRZ ;  /* 0x0000000000267805 */ /* 0x000fe2000001ff00 */
[----:B------:R-:W0:Y:S01]  /*0050*/  S2R R0, SR_CTAID.X ;  /* 0x0000000000007919 */ /* 0x000e220000002500 */
[----:B------:R-:W-:Y:S02]  /*0060*/  CS2R R30, SRZ ;  /* 0x00000000001e7805 */ /* 0x000fe4000001ff00 */
[----:B------:R-:W-:Y:S02]  /*0070*/  CS2R R20, SRZ ;  /* 0x0000000000147805 */ /* 0x000fe4000001ff00 */
[----:B------:R-:W-:Y:S01]  /*0080*/  CS2R R10, SRZ ;  /* 0x00000000000a7805 */ /* 0x000fe2000001ff00 */
[----:B------:R-:W2:Y:S01]  /*0090*/  S2R R13, SR_TID.Y ;  /* 0x00000000000d7919 */ /* 0x000ea20000002200 */
[----:B------:R-:W-:-:S02]  /*00a0*/  CS2R R36, SRZ ;  /* 0x0000000000247805 */ /* 0x000fc4000001ff00 */
[----:B------:R-:W-:Y:S02]  /*00b0*/  CS2R R28, SRZ ;  /* 0x00000000001c7805 */ /* 0x000fe4000001ff00 */
[----:B------:R-:W-:Y:S01]  /*00c0*/  CS2R R18, SRZ ;  /* 0x0000000000127805 */ /* 0x000fe2000001ff00 */
[----:B------:R-:W2:Y:S01]  /*00d0*/  S2R R2, SR_CTAID.Y ;  /* 0x0000000000027919 */ /* 0x000ea20000002600 */
[----:B------:R-:W-:Y:S02]  /*00e0*/  CS2R R48, SRZ ;  /* 0x0000000000307805 */ /* 0x000fe4000001ff00 */
[----:B------:R-:W-:Y:S02]  /*00f0*/  CS2R R34, SRZ ;  /* 0x0000000000227805 */ /* 0x000fe4000001ff00 */
[----:B------:R-:W-:Y:S02]  /*0100*/  CS2R R26, SRZ ;  /* 0x00000000001a7805 */ /* 0x000fe4000001ff00 */
[----:B------:R-:W-:-:S02]  /*0110*/  CS2R R16, SRZ ;  /* 0x0000000000107805 */ /* 0x000fc4000001ff00 */
[----:B------:R-:W-:Y:S02]  /*0120*/  CS2R R40, SRZ ;  /* 0x0000000000287805 */ /* 0x000fe4000001ff00 */
[----:B------:R-:W-:Y:S01]  /*0130*/  CS2R R32, SRZ ;  /* 0x0000000000207805 */ /* 0x000fe2000001ff00 */
[----:B-1----:R-:W-:Y:S01]  /*0140*/  UISETP.GE.AND UP0, UPT, UR10, 0x1, UPT ;  /* 0x000000010a00788c */ /* 0x002fe2000bf06270 */
[----:B------:R-:W-:Y:S02]  /*0150*/  CS2R R24, SRZ ;  /* 0x0000000000187805 */ /* 0x000fe4000001ff00 */
[----:B------:R-:W-:Y:S01]  /*0160*/  CS2R R14, SRZ ;  /* 0x00000000000e7805 */ /* 0x000fe2000001ff00 */
[----:B------:R-:W1:Y:S01]  /*0170*/  LDCU.64 UR8, c[0x0][0x358] ;  /* 0x00006b00ff0877ac */ /* 0x000e620008000a00 */
[----:B0-----:R-:W-:Y:S02]  /*0180*/  IMAD R0, R0, 0x40, R55 ;  /* 0x0000004000007824 */ /* 0x001fe400078e0237 */
[----:B--2---:R-:W-:-:S02]  /*0190*/  IMAD R5, R2, 0x40, R13 ;  /* 0x0000004002057824 */ /* 0x004fc400078e020d */
[----:B------:R-:W-:Y:S05]  /*01a0*/  BRA.U !UP0, `(.L_x_0) ;  /* 0x0000001908f87547 */ /* 0x000fea000b800000 */
[----:B------:R-:W0:Y:S01]  /*01b0*/  S2R R9, SR_CgaCtaId ;  /* 0x0000000000097919 */ /* 0x000e220000008800 */
[----:B------:R-:W2:Y:S01]  /*01c0*/  LDCU.64 UR6, c[0x0][0x388] ;  /* 0x00007100ff0677ac */ /* 0x000ea20008000a00 */
[----:B------:R-:W-:Y:S01]  /*01d0*/  MOV R4, 0x400 ;  /* 0x0000040000047802 */ /* 0x000fe20000000f00 */
[----:B------:R-:W-:Y:S01]  /*01e0*/  HFMA2 R3, -RZ, RZ, 0, 4.76837158203125e-07 ;  /* 0x00000008ff037431 */ /* 0x000fe200000001ff */
[C---:B------:R-:W-:Y:S01]  /*01f0*/  IADD3 R54, PT, PT, R5.reuse, 0x10, RZ ;  /* 0x0000001005367810 */ /* 0x040fe20007ffe0ff */
[----:B------:R-:W3:Y:S01]  /*0200*/  LDCU.64 UR12, c[0x0][0x390] ;  /* 0x00007200ff0c77ac */ /* 0x000ee20008000a00 */
[C---:B------:R-:W-:Y:S01]  /*0210*/  VIADD R12, R5.reuse, 0x20 ;  /* 0x00000020050c7836 */ /* 0x040fe20000000000 */
[----:B------:R-:W-:Y:S01]  /*0220*/  CS2R R42, SRZ ;  /* 0x00000000002a7805 */ /* 0x000fe2000001ff00 */
[----:B------:R-:W-:Y:S01]  /*0230*/  VIADD R6, R4, 0x2200 ;  /* 0x0000220004067836 */ /* 0x000fe20000000000 */
[----:B------:R-:W-:Y:S01]  /*0240*/  UMOV UR4, URZ ;  /* 0x000000ff00047c82 */ /* 0x000fe20008000000 */
[----:B------:R-:W-:-:S02]  /*0250*/  IMAD R2, R5, UR10, R55 ;  /* 0x0000000a05027c24 */ /* 0x000fc4000f8e0237 */
[----:B------:R-:W-:Y:S01]  /*0260*/  IMAD R54, R54, UR10, R55 ;  /* 0x0000000a36367c24 */ /* 0x000fe2000f8e0237 */
[----:B--2---:R-:W-:Y:S01]  /*0270*/  UIADD3 UR5, UP0, UPT, UR6, 0x100, URZ ;  /* 0x0000010006057890 */ /* 0x004fe2000ff1e0ff */
[----:B---3--:R-:W-:-:S03]  /*0280*/  IMAD.WIDE.U32 R2, R2, R3, UR12 ;  /* 0x0000000c02027e25 */ /* 0x008fc6000f8e0003 */
[----:B------:R-:W-:Y:S01]  /*0290*/  UIADD3.X UR6, UPT, UPT, URZ, UR7, URZ, UP0, !UPT ;  /* 0x00000007ff067290 */ /* 0x000fe200087fe4ff */
[----:B0-----:R-:W-:Y:S01]  /*02a0*/  LEA R7, R9, R4, 0x18 ;  /* 0x0000000409077211 */ /* 0x001fe200078ec0ff */
[----:B------:R-:W-:Y:S01]  /*02b0*/  IMAD R4, R13, UR10, R0 ;  /* 0x0000000a0d047c24 */ /* 0x000fe2000f8e0200 */
[----:B------:R-:W-:Y:S02]  /*02c0*/  LEA R6, R9, R6, 0x18 ;  /* 0x0000000609067211 */ /* 0x000fe400078ec0ff */
[----:B------:R-:W-:Y:S01]  /*02d0*/  IADD3 R9, PT, PT, R5, 0x30, RZ ;  /* 0x0000003005097810 */ /* 0x000fe20007ffe0ff */
[----:B------:R-:W-:Y:S02]  /*02e0*/  IMAD R7, R55, 0x88, R7 ;  /* 0x0000008837077824 */ /* 0x000fe400078e0207 */
[----:B------:R-:W-:Y:S02]  /*02f0*/  IMAD R8, R13, 0x8, R6 ;  /* 0x000000080d087824 */ /* 0x000fe400078e0206 */
[--C-:B------:R-:W-:Y:S01]  /*0300*/  IMAD R6, R9, UR10, R55.reuse ;  /* 0x0000000a09067c24 */ /* 0x100fe2000f8e0237 */
[----:B------:R-:W-:Y:S01]  /*0310*/  LEA R56, R13, R7, 0x3 ;  /* 0x000000070d387211 */ /* 0x000fe200078e18ff */
[----:B------:R-:W-:-:S02]  /*0320*/  IMAD R9, R12, UR10, R55 ;  /* 0x0000000a0c097c24 */ /* 0x000fc4000f8e0237 */
[----:B------:R-:W-:-:S07]  /*0330*/  IMAD R55, R55, 0x208, R8 ;  /* 0x0000020837377824 */ /* 0x000fce00078e0208 */
.L_x_1:
[----:B------:R-:W-:Y:S01]  /*0340*/  MOV R47, UR6 ;  /* 0x00000006002f7c02 */ /* 0x000fe20008000f00 */
[----:B------:R-:W-:Y:S01]  /*0350*/  IMAD.U32 R46, RZ, RZ, UR5 ;  /* 0x00000005ff2e7e24 */ /* 0x000fe2000f8e00ff */
[----:B------:R-:W-:Y:S01]  /*0360*/  MOV R58, 0x8 ;  /* 0x00000008003a7802 */ /* 0x000fe20000000f00 */
[----:B------:R-:W-:Y:S01]  /*0370*/  IMAD.MOV.U32 R51, RZ, RZ, 0x8 ;  /* 0x00000008ff337424 */ /* 0x000fe200078e00ff */
[----:B-1----:R-:W2:Y:S01]  /*0380*/  LDG.E.64 R44, desc[UR8][R2.64] ;  /* 0x00000008022c7981 */ /* 0x002ea2000c1e1b00 */
[----:B------:R-:W-:-:S05]  /*0390*/  IMAD.WIDE R46, R4, 0x8, R46 ;  /* 0x00000008042e7825 */ /* 0x000fca00078e022e */
[----:B------:R-:W3:Y:S01]  /*03a0*/  LDG.E.64 R12, desc[UR8][R46.64+-0x100] ;  /* 0xffff00082e0c7981 */ /* 0x000ee2000c1e1b00 */
[----:B------:R-:W-:Y:S02]  /*03b0*/  IMAD.MOV.U32 R61, RZ, RZ, 0x8 ;  /* 0x00000008ff3d7424 */ /* 0x000fe400078e00ff */
[----:B------:R-:W-:Y:S01]  /*03c0*/  IMAD.WIDE R50, R6, R51, UR12 ;  /* 0x0000000c06327e25 */ /* 0x000fe2000f8e0233 */
[----:B------:R-:W4:Y:S03]  /*03d0*/  LDG.E.64 R22, desc[UR8][R46.64+-0x80] ;  /* 0xffff80082e167981 */ /* 0x000f26000c1e1b00 */
[----:B------:R-:W-:Y:S01]  /*03e0*/  IMAD.WIDE R58, R9, R58, UR12 ;  /* 0x0000000c093a7e25 */ /* 0x000fe2000f8e023a */
[----:B------:R-:W5:Y:S03]  /*03f0*/  LDG.E.64 R52, desc[UR8][R46.64] ;  /* 0x000000082e347981 */ /* 0x000f66000c1e1b00 */
[----:B------:R-:W-:Y:S01]  /*0400*/  IMAD.WIDE R60, R54, R61, UR12 ;  /* 0x0000000c363c7e25 */ /* 0x000fe2000f8e023d */
[----:B------:R-:W2:Y:S04]  /*0410*/  LDG.E.64 R50, desc[UR8][R50.64] ;  /* 0x0000000832327981 */ /* 0x000ea8000c1e1b00 */
[----:B------:R-:W2:Y:S04]  /*0420*/  LDG.E.64 R58, desc[UR8][R58.64] ;  /* 0x000000083a3a7981 */ /* 0x000ea8000c1e1b00 */
[----:B------:R-:W2:Y:S04]  /*0430*/  LDG.E.64 R60, desc[UR8][R60.64] ;  /* 0x000000083c3c7981 */ /* 0x000ea8000c1e1b00 */
[----:B---3--:R0:W-:Y:S04]  /*0440*/  STS.64 [R56], R12 ;  /* 0x0000000c38007388 */ /* 0x0081e80000000a00 */
[----:B0-----:R-:W3:Y:S04]  /*0450*/  LDG.E.64 R12, desc[UR8][R46.64+0x80] ;  /* 0x000080082e0c7981 */ /* 0x001ee8000c1e1b00 */
[----:B----4-:R-:W-:Y:S04]  /*0460*/  STS.64 [R56+0x880], R22 ;  /* 0x0008801638007388 */ /* 0x010fe80000000a00 */
[----:B-----5:R-:W-:Y:S04]  /*0470*/  STS.64 [R56+0x1100], R52 ;  /* 0x0011003438007388 */ /* 0x020fe80000000a00 */
[----:B---3--:R-:W-:Y:S04]  /*0480*/  STS.64 [R56+0x1980], R12 ;  /* 0x0019800c38007388 */ /* 0x008fe80000000a00 */
[----:B--2---:R-:W-:Y:S04]  /*0490*/  STS.64 [R55+0x180], R50 ;  /* 0x0001803237007388 */ /* 0x004fe80000000a00 */
[----:B------:R-:W-:Y:S04]  /*04a0*/  STS.64 [R55+0x100], R58 ;  /* 0x0001003a37007388 */ /* 0x000fe80000000a00 */
[----:B------:R-:W-:Y:S04]  /*04b0*/  STS.64 [R55+0x80], R60 ;  /* 0x0000803c37007388 */ /* 0x000fe80000000a00 */
[----:B------:R-:W-:Y:S01]  /*04c0*/  STS.64 [R55], R44 ;  /* 0x0000002c37007388 */ /* 0x000fe20000000a00 */
[----:B------:R-:W-:Y:S06]  /*04d0*/  BAR.SYNC.DEFER_BLOCKING 0x0 ;  /* 0x0000000000007b1d */ /* 0x000fec0000010000 */
[----:B------:R-:W-:Y:S04]  /*04e0*/  LDS.64 R46, [R8] ;  /* 0x00000000082e7984 */ /* 0x000fe80000000a00 */
[----:B------:R-:W0:Y:S04]  /*04f0*/  LDS.64 R44, [R7] ;  /* 0x00000000072c7984 */ /* 0x000e280000000a00 */
[----:B------:R-:W1:Y:S04]  /*0500*/  LDS.64 R12, [R7+0x880] ;  /* 0x00088000070c7984 */ /* 0x000e680000000a00 */
[----:B------:R-:W2:Y:S04]  /*0510*/  LDS.64 R22, [R7+0x1100] ;  /* 0x0011000007167984 */ /* 0x000ea80000000a00 */
[----:B------:R-:W3:Y:S04]  /*0520*/  LDS.64 R52, [R7+0x1980] ;  /* 0x0019800007347984 */ /* 0x000ee80000000a00 */
[----:B------:R-:W4:Y:S04]  /*0530*/  LDS.64 R58, [R8+0x80] ;  /* 0x00008000083a7984 */ /* 0x000f280000000a00 */
[----:B------:R-:W5:Y:S04]  /*0540*/  LDS.64 R50, [R8+0x100] ;  /* 0x0001000008327984 */ /* 0x000f680000000a00 */
[----:B------:R-:W-:Y:S01]  /*0550*/  LDS.64 R60, [R8+0x208] ;  /* 0x00020800083c7984 */ /* 0x000fe20000000a00 */
[----:B0-----:R-:W-:-:S02]  /*0560*/  DFMA R14, R46, R44, R14 ;  /* 0x0000002c2e0e722b */ /* 0x001fc4000000000e */
[C---:B-1----:R-:W-:Y:S02]  /*0570*/  DFMA R16, R46.reuse, R12, R16 ;  /* 0x0000000c2e10722b */ /* 0x042fe40000000010 */
[C---:B--2---:R-:W-:Y:S02]  /*0580*/  DFMA R18, R46.reuse, R22, R18 ;  /* 0x000000162e12722b */ /* 0x044fe40000000012 */
[----:B---3--:R-:W-:Y:S01]  /*0590*/  DFMA R20, R46, R52, R20 ;  /* 0x000000342e14722b */ /* 0x008fe20000000014 */
[----:B------:R-:W0:Y:S01]  /*05a0*/  LDS.64 R46, [R8+0x180] ;  /* 0x00018000082e7984 */ /* 0x000e220000000a00 */
[-C--:B----4-:R-:W-:Y:S02]  /*05b0*/  DFMA R26, R12, R58.reuse, R26 ;  /* 0x0000003a0c1a722b */ /* 0x090fe4000000001a */
[----:B------:R-:W-:Y:S02]  /*05c0*/  DFMA R30, R52, R58, R30 ;  /* 0x0000003a341e722b */ /* 0x000fe4000000001e */
[----:B-----5:R-:W-:-:S02]  /*05d0*/  DFMA R34, R12, R50, R34 ;  /* 0x000000320c22722b */ /* 0x020fc40000000022 */
[----:B------:R-:W-:Y:S02]  /*05e0*/  DFMA R38, R52, R50, R38 ;  /* 0x000000323426722b */ /* 0x000fe40000000026 */
[-C--:B------:R-:W-:Y:S02]  /*05f0*/  DFMA R24, R44, R58.reuse, R24 ;  /* 0x0000003a2c18722b */ /* 0x080fe40000000018 */
[----:B------:R-:W-:Y:S02]  /*0600*/  DFMA R28, R22, R58, R28 ;  /* 0x0000003a161c722b */ /* 0x000fe4000000001c */
[-C--:B------:R-:W-:Y:S01]  /*0610*/  DFMA R32, R44, R50.reuse, R32 ;  /* 0x000000322c20722b */ /* 0x080fe20000000020 */
[----:B------:R-:W-:Y:S01]  /*0620*/  LDS.64 R58, [R8+0x288] ;  /* 0x00028800083a7984 */ /* 0x000fe20000000a00 */
[----:B------:R-:W-:-:S03]  /*0630*/  DFMA R36, R22, R50, R36 ;  /* 0x000000321624722b */ /* 0x000fc60000000024 */
[----:B------:R-:W1:Y:S01]  /*0640*/  LDS.64 R50, [R7+0x1988] ;  /* 0x0019880007327984 */ /* 0x000e620000000a00 */
[-C--:B0-----:R-:W-:Y:S02]  /*0650*/  DFMA R40, R44, R46.reuse, R40 ;  /* 0x0000002e2c28722b */ /* 0x081fe40000000028 */
[-C--:B------:R-:W-:Y:S01]  /*0660*/  DFMA R12, R12, R46.reuse, R48 ;  /* 0x0000002e0c0c722b */ /* 0x080fe20000000030 */
[----:B------:R-:W0:Y:S01]  /*0670*/  LDS.64 R44, [R7+0x888] ;  /* 0x00088800072c7984 */ /* 0x000e220000000a00 */
[-C--:B------:R-:W-:Y:S02]  /*0680*/  DFMA R10, R22, R46.reuse, R10 ;  /* 0x0000002e160a722b */ /* 0x080fe4000000000a */
[----:B------:R-:W-:Y:S01]  /*0690*/  DFMA R52, R52, R46, R42 ;  /* 0x0000002e3434722b */ /* 0x000fe2000000002a */
[----:B------:R-:W2:Y:S04]  /*06a0*/  LDS.64 R48, [R7+0x8] ;  /* 0x0000080007307984 */ /* 0x000ea80000000a00 */
[----:B------:R-:W3:Y:S04]  /*06b0*/  LDS.64 R22, [R7+0x1108] ;  /* 0x0011080007167984 */ /* 0x000ee80000000a00 */
[----:B------:R-:W4:Y:S04]  /*06c0*/  LDS.64 R42, [R8+0x308] ;  /* 0x00030800082a7984 */ /* 0x000f280000000a00 */
[----:B------:R-:W5:Y:S01]  /*06d0*/  LDS.64 R46, [R8+0x388] ;  /* 0x00038800082e7984 */ /* 0x000f620000000a00 */
[----:B-1----:R-:W-:-:S02]  /*06e0*/  DFMA R20, R60, R50, R20 ;  /* 0x000000323c14722b */ /* 0x002fc40000000014 */
[----:B------:R-:W-:Y:S02]  /*06f0*/  DFMA R30, R50, R58, R30 ;  /* 0x0000003a321e722b */ /* 0x000fe4000000001e */
[----:B0-----:R-:W-:Y:S02]  /*0700*/  DFMA R16, R60, R44, R16 ;  /* 0x0000002c3c10722b */ /* 0x001fe40000000010 */
[----:B------:R-:W-:Y:S02]  /*0710*/  DFMA R26, R44, R58, R26 ;  /* 0x0000003a2c1a722b */ /* 0x000fe4000000001a */
[----:B--2---:R-:W-:Y:S02]  /*0720*/  DFMA R14, R60, R48, R14 ;  /* 0x000000303c0e722b */ /* 0x004fe4000000000e */
[----:B------:R-:W-:Y:S02]  /*0730*/  DFMA R24, R48, R58, R24 ;  /* 0x0000003a3018722b */ /* 0x000fe40000000018 */
[----:B---3--:R-:W-:-:S02]  /*0740*/  DFMA R18, R60, R22, R18 ;  /* 0x000000163c12722b */ /* 0x008fc40000000012 */
[----:B------:R-:W-:Y:S01]  /*0750*/  DFMA R28, R22, R58, R28 ;  /* 0x0000003a161c722b */ /* 0x000fe2000000001c */
[----:B------:R-:W-:Y:S01]  /*0760*/  LDS.64 R60, [R8+0x410] ;  /* 0x00041000083c7984 */ /* 0x000fe20000000a00 */
[-C--:B----4-:R-:W-:Y:S02]  /*0770*/  DFMA R32, R48, R42.reuse, R32 ;  /* 0x0000002a3020722b */ /* 0x090fe40000000020 */
[-C--:B------:R-:W-:Y:S01]  /*0780*/  DFMA R34, R44, R42.reuse, R34 ;  /* 0x0000002a2c22722b */ /* 0x080fe20000000022 */
[----:B------:R-:W-:Y:S01]  /*0790*/  LDS.64 R58, [R8+0x490] ;  /* 0x00049000083a7984 */ /* 0x000fe20000000a00 */
[----:B------:R-:W-:Y:S02]  /*07a0*/  DFMA R36, R22, R42, R36 ;  /* 0x0000002a1624722b */ /* 0x000fe40000000024 */
[-C--:B-----5:R-:W-:Y:S02]  /*07b0*/  DFMA R48, R48, R46.reuse, R40 ;  /* 0x0000002e3030722b */ /* 0x0a0fe40000000028 */
[-C--:B------:R-:W-:Y:S01]  /*07c0*/  DFMA R44, R44, R46.reuse, R12 ;  /* 0x0000002e2c2c722b */ /* 0x080fe2000000000c */
[----:B------:R-:W0:Y:S01]  /*07d0*/  LDS.64 R40, [R7+0x10] ;  /* 0x0000100007287984 */ /* 0x000e220000000a00 */
[----:B------:R-:W-:-:S02]  /*07e0*/  DFMA R22, R22, R46, R10 ;  /* 0x0000002e1616722b */ /* 0x000fc4000000000a */
[C---:B------:R-:W-:Y:S01]  /*07f0*/  DFMA R38, R50.reuse, R42, R38 ;  /* 0x0000002a3226722b */ /* 0x040fe20000000026 */
[----:B------:R-:W1:Y:S01]  /*0800*/  LDS.64 R12, [R7+0x890] ;  /* 0x00089000070c7984 */ /* 0x000e620000000a00 */
[----:B------:R-:W-:-:S03]  /*0810*/  DFMA R46, R50, R46, R52 ;  /* 0x0000002e322e722b */ /* 0x000fc60000000034 */
[----:B------:R-:W2:Y:S04]  /*0820*/  LDS.64 R10, [R7+0x1110] ;  /* 0x00111000070a7984 */ /* 0x000ea80000000a00 */
[----:B------:R-:W3:Y:S04]  /*0830*/  LDS.64 R50, [R8+0x510] ;  /* 0x0005100008327984 */ /* 0x000ee80000000a00 */
[----:B------:R-:W4:Y:S04]  /*0840*/  LDS.64 R52, [R8+0x590] ;  /* 0x0005900008347984 */ /* 0x000f280000000a00 */
[----:B------:R-:W5:Y:S01]  /*0850*/  LDS.64 R42, [R7+0x1990] ;  /* 0x00199000072a7984 */ /* 0x000f620000000a00 */
[----:B0-----:R-:W-:-:S02]  /*0860*/  DFMA R14, R60, R40, R14 ;  /* 0x000000283c0e722b */ /* 0x001fc4000000000e */
[----:B------:R-:W-:Y:S02]  /*0870*/  DFMA R24, R40, R58, R24 ;  /* 0x0000003a2818722b */ /* 0x000fe40000000018 */
[----:B-1----:R-:W-:Y:S02]  /*0880*/  DFMA R16, R60, R12, R16 ;  /* 0x0000000c3c10722b */ /* 0x002fe40000000010 */
[----:B------:R-:W-:Y:S02]  /*0890*/  DFMA R26, R12, R58, R26 ;  /* 0x0000003a0c1a722b */ /* 0x000fe4000000001a */
[----:B--2---:R-:W-:Y:S02]  /*08a0*/  DFMA R18, R60, R10, R18 ;  /* 0x0000000a3c12722b */ /* 0x004fe40000000012 */
[----:B------:R-:W-:Y:S02]  /*08b0*/  DFMA R28, R10, R58, R28 ;  /* 0x0000003a0a1c722b */ /* 0x000fe4000000001c */
[----:B---3--:R-:W-:-:S02]  /*08c0*/  DFMA R32, R40, R50, R32 ;  /* 0x000000322820722b */ /* 0x008fc40000000020 */
[-C--:B------:R-:W-:Y:S02]  /*08d0*/  DFMA R34, R12, R50.reuse, R34 ;  /* 0x000000320c22722b */ /* 0x080fe40000000022 */
[----:B------:R-:W-:Y:S02]  /*08e0*/  DFMA R36, R10, R50, R36 ;  /* 0x000000320a24722b */ /* 0x000fe40000000024 */
[-C--:B----4-:R-:W-:Y:S02]  /*08f0*/  DFMA R40, R40, R52.reuse, R48 ;  /* 0x000000342828722b */ /* 0x090fe40000000030 */
[-C--:B------:R-:W-:Y:S01]  /*0900*/  DFMA R12, R12, R52.reuse, R44 ;  /* 0x000000340c0c722b */ /* 0x080fe2000000002c */
[----:B------:R-:W-:Y:S01]  /*0910*/  LDS.64 R48, [R7+0x18] ;  /* 0x0000180007307984 */ /* 0x000fe20000000a00 */
[----:B------:R-:W-:Y:S02]  /*0920*/  DFMA R10, R10, R52, R22 ;  /* 0x000000340a0a722b */ /* 0x000fe40000000016 */
[----:B-----5:R-:W-:Y:S01]  /*0930*/  DFMA R20, R60, R42, R20 ;  /* 0x0000002a3c14722b */ /* 0x020fe20000000014 */
[----:B------:R-:W-:Y:S01]  /*0940*/  LDS.64 R44, [R7+0x898] ;  /* 0x00089800072c7984 */ /* 0x000fe20000000a00 */
[----:B------:R-:W-:-:S02]  /*0950*/  DFMA R30, R42, R58, R30 ;  /* 0x0000003a2a1e722b */ /* 0x000fc4000000001e */
[C---:B------:R-:W-:Y:S01]  /*0960*/  DFMA R38, R42.reuse, R50, R38 ;  /* 0x000000322a26722b */ /* 0x040fe20000000026 */
[----:B------:R-:W0:Y:S01]  /*0970*/  LDS.64 R60, [R8+0x618] ;  /* 0x00061800083c7984 */ /* 0x000e220000000a00 */
[----:B------:R-:W-:-:S03]  /*0980*/  DFMA R52, R42, R52, R46 ;  /* 0x000000342a34722b */ /* 0x000fc6000000002e */
[----:B------:R-:W1:Y:S04]  /*0990*/  LDS.64 R22, [R7+0x1118] ;  /* 0x0011180007167984 */ /* 0x000e680000000a00 */
[----:B------:R-:W2:Y:S04]  /*09a0*/  LDS.64 R58, [R8+0x698] ;  /* 0x00069800083a7984 */ /* 0x000ea80000000a00 */
[----:B------:R-:W3:Y:S04]  /*09b0*/  LDS.64 R42, [R8+0x718] ;  /* 0x00071800082a7984 */ /* 0x000ee80000000a00 */
[----:B------:R-:W4:Y:S04]  /*09c0*/  LDS.64 R46, [R8+0x798] ;  /* 0x00079800082e7984 */ /* 0x000f280000000a00 */
[----:B------:R-:W5:Y:S01]  /*09d0*/  LDS.64 R50, [R7+0x1998] ;  /* 0x0019980007327984 */ /* 0x000f620000000a00 */
[----:B0-----:R-:W-:-:S02]  /*09e0*/  DFMA R14, R60, R48, R14 ;  /* 0x000000303c0e722b */ /* 0x001fc4000000000e */
[C---:B------:R-:W-:Y:S02]  /*09f0*/  DFMA R16, R60.reuse, R44, R16 ;  /* 0x0000002c3c10722b */ /* 0x040fe40000000010 */
[----:B-1----:R-:W-:Y:S02]  /*0a00*/  DFMA R18, R60, R22, R18 ;  /* 0x000000163c12722b */ /* 0x002fe40000000012 */
[-C--:B--2---:R-:W-:Y:S02]  /*0a10*/  DFMA R24, R48, R58.reuse, R24 ;  /* 0x0000003a3018722b */ /* 0x084fe40000000018 */
[-C--:B------:R-:W-:Y:S02]  /*0a20*/  DFMA R26, R44, R58.reuse, R26 ;  /* 0x0000003a2c1a722b */ /* 0x080fe4000000001a */
        /* <DEDUP_REMOVED lines=260> */
[----:B------:R-:W-:Y:S02]  /*1a70*/  DFMA R14, R60, R40, R14 ;  /* 0x000000283c0e722b */ /* 0x000fe4000000000e */
[-C--:B-1----:R-:W-:Y:S02]  /*1a80*/  DFMA R26, R42, R58.reuse, R26 ;  /* 0x0000003a2a1a722b */ /* 0x082fe4000000001a */
[----:B------:R-:W-:Y:S02]  /*1a90*/  DFMA R24, R40, R58, R24 ;  /* 0x0000003a2818722b */ /* 0x000fe40000000018 */
[-C--:B--2---:R-:W-:Y:S02]  /*1aa0*/  DFMA R34, R42, R52.reuse, R34 ;  /* 0x000000342a22722b */ /* 0x084fe40000000022 */
[----:B------:R-:W-:Y:S02]  /*1ab0*/  DFMA R32, R40, R52, R32 ;  /* 0x000000342820722b */ /* 0x000fe40000000020 */
[----:B---3--:R-:W-:-:S02]  /*1ac0*/  DFMA R18, R60, R46, R18 ;  /* 0x0000002e3c12722b */ /* 0x008fc40000000012 */
[----:B------:R-:W-:Y:S02]  /*1ad0*/  DFMA R28, R46, R58, R28 ;  /* 0x0000003a2e1c722b */ /* 0x000fe4000000001c */
[----:B----4-:R-:W-:Y:S02]  /*1ae0*/  DFMA R20, R60, R10, R20 ;  /* 0x0000000a3c14722b */ /* 0x010fe40000000014 */
[C---:B------:R-:W-:Y:S01]  /*1af0*/  DFMA R30, R10.reuse, R58, R30 ;  /* 0x0000003a0a1e722b */ /* 0x040fe2000000001e */
[----:B------:R-:W-:Y:S01]  /*1b00*/  LDS.64 R60, [R8+0x1e78] ;  /* 0x001e7800083c7984 */ /* 0x000fe20000000a00 */
[----:B------:R-:W-:Y:S02]  /*1b10*/  DFMA R38, R10, R52, R38 ;  /* 0x000000340a26722b */ /* 0x000fe40000000026 */
[-C--:B-----5:R-:W-:Y:S01]  /*1b20*/  DFMA R42, R42, R22.reuse, R48 ;  /* 0x000000162a2a722b */ /* 0x0a0fe20000000030 */
[----:B------:R-:W-:Y:S01]  /*1b30*/  LDS.64 R58, [R8+0x1ef8] ;  /* 0x001ef800083a7984 */ /* 0x000fe20000000a00 */
[----:B------:R-:W-:-:S02]  /*1b40*/  DFMA R12, R10, R22, R12 ;  /* 0x000000160a0c722b */ /* 0x000fc4000000000c */
[-C--:B------:R-:W-:Y:S01]  /*1b50*/  DFMA R40, R40, R22.reuse, R50 ;  /* 0x000000162828722b */ /* 0x080fe20000000032 */
[----:B------:R-:W0:Y:S01]  /*1b60*/  LDS.64 R48, [R7+0x8f8] ;  /* 0x0008f80007307984 */ /* 0x000e220000000a00 */
[----:B------:R-:W-:-:S03]  /*1b70*/  DFMA R44, R46, R22, R44 ;  /* 0x000000162e2c722b */ /* 0x000fc6000000002c */
[----:B------:R-:W1:Y:S04]  /*1b80*/  LDS.64 R10, [R8+0x1f78] ;  /* 0x001f7800080a7984 */ /* 0x000e680000000a00 */
[----:B------:R-:W2:Y:S01]  /*1b90*/  LDS.64 R22, [R8+0x1ff8] ;  /* 0x001ff80008167984 */ /* 0x000ea20000000a00 */
[----:B------:R-:W-:-:S03]  /*1ba0*/  DFMA R36, R46, R52, R36 ;  /* 0x000000342e24722b */ /* 0x000fc60000000024 */
[----:B------:R-:W3:Y:S04]  /*1bb0*/  LDS.64 R46, [R7+0x78] ;  /* 0x00007800072e7984 */ /* 0x000ee80000000a00 */
[----:B------:R-:W4:Y:S04]  /*1bc0*/  LDS.64 R50, [R7+0x1178] ;  /* 0x0011780007327984 */ /* 0x000f280000000a00 */
[----:B------:R-:W5:Y:S01]  /*1bd0*/  LDS.64 R52, [R7+0x19f8] ;  /* 0x0019f80007347984 */ /* 0x000f620000000a00 */
[----:B------:R-:W-:-:S04]  /*1be0*/  UIADD3 UR4, UPT, UPT, UR4, 0x10, URZ ;  /* 0x0000001004047890 */ /* 0x000fc8000fffe0ff */
[----:B------:R-:W-:Y:S01]  /*1bf0*/  UISETP.GE.AND UP0, UPT, UR4, UR10, UPT ;  /* 0x0000000a0400728c */ /* 0x000fe2000bf06270 */
[----:B------:R-:W-:Y:S01]  /*1c00*/  IADD3 R2, P0, PT, R2, 0x80, RZ ;  /* 0x0000008002027810 */ /* 0x000fe20007f1e0ff */
[----:B------:R-:W-:Y:S01]  /*1c10*/  VIADD R6, R6, 0x10 ;  /* 0x0000001006067836 */ /* 0x000fe20000000000 */
[----:B------:R-:W-:Y:S01]  /*1c20*/  IADD3 R9, PT, PT, R9, 0x10, RZ ;  /* 0x0000001009097810 */ /* 0x000fe20007ffe0ff */
[----:B------:R-:W-:Y:S01]  /*1c30*/  VIADD R54, R54, 0x10 ;  /* 0x0000001036367836 */ /* 0x000fe20000000000 */
[----:B------:R-:W-:Y:S01]  /*1c40*/  IADD3.X R3, PT, PT, RZ, R3, RZ, P0, !PT ;  /* 0x00000003ff037210 */ /* 0x000fe200007fe4ff */
[----:B0-----:R-:W-:Y:S02]  /*1c50*/  DFMA R16, R60, R48, R16 ;  /* 0x000000303c10722b */ /* 0x001fe40000000010 */
[C---:B------:R-:W-:Y:S02]  /*1c60*/  DFMA R26, R48.reuse, R58, R26 ;  /* 0x0000003a301a722b */ /* 0x040fe4000000001a */
[----:B-1----:R-:W-:-:S02]  /*1c70*/  DFMA R34, R48, R10, R34 ;  /* 0x0000000a3022722b */ /* 0x002fc40000000022 */
[----:B--2---:R-:W-:Y:S01]  /*1c80*/  DFMA R48, R48, R22, R42 ;  /* 0x000000163030722b */ /* 0x004fe2000000002a */
[----:B------:R-:W-:Y:S01]  /*1c90*/  MOV R43, UR10 ;  /* 0x0000000a002b7c02 */ /* 0x000fe20008000f00 */
[----:B---3--:R-:W-:Y:S02]  /*1ca0*/  DFMA R32, R46, R10, R32 ;  /* 0x0000000a2e20722b */ /* 0x008fe40000000020 */
[----:B------:R-:W-:Y:S02]  /*1cb0*/  DFMA R14, R60, R46, R14 ;  /* 0x0000002e3c0e722b */ /* 0x000fe4000000000e */
[----:B------:R-:W-:Y:S01]  /*1cc0*/  IMAD R4, R43, 0x10, R4 ;  /* 0x000000102b047824 */ /* 0x000fe200078e0204 */
[----:B----4-:R-:W-:Y:S02]  /*1cd0*/  DFMA R36, R50, R10, R36 ;  /* 0x0000000a3224722b */ /* 0x010fe40000000024 */
[----:B------:R-:W-:Y:S02]  /*1ce0*/  DFMA R18, R60, R50, R18 ;  /* 0x000000323c12722b */ /* 0x000fe40000000012 */
[----:B-----5:R-:W-:-:S02]  /*1cf0*/  DFMA R38, R52, R10, R38 ;  /* 0x0000000a3426722b */ /* 0x020fc40000000026 */
[----:B------:R-:W-:Y:S02]  /*1d00*/  DFMA R20, R60, R52, R20 ;  /* 0x000000343c14722b */ /* 0x000fe40000000014 */
[-C--:B------:R-:W-:Y:S02]  /*1d10*/  DFMA R24, R46, R58.reuse, R24 ;  /* 0x0000003a2e18722b */ /* 0x080fe40000000018 */
[-C--:B------:R-:W-:Y:S02]  /*1d20*/  DFMA R28, R50, R58.reuse, R28 ;  /* 0x0000003a321c722b */ /* 0x080fe4000000001c */
[----:B------:R-:W-:Y:S02]  /*1d30*/  DFMA R30, R52, R58, R30 ;  /* 0x0000003a341e722b */ /* 0x000fe4000000001e */
[-C--:B------:R-:W-:Y:S02]  /*1d40*/  DFMA R40, R46, R22.reuse, R40 ;  /* 0x000000162e28722b */ /* 0x080fe40000000028 */
[----:B------:R-:W-:-:S02]  /*1d50*/  DFMA R10, R50, R22, R44 ;  /* 0x00000016320a722b */ /* 0x000fc4000000002c */
[----:B------:R-:W-:Y:S01]  /*1d60*/  DFMA R42, R52, R22, R12 ;  /* 0x00000016342a722b */ /* 0x000fe2000000000c */
[----:B------:R-:W-:Y:S06]  /*1d70*/  BAR.SYNC.DEFER_BLOCKING 0x0 ;  /* 0x0000000000007b1d */ /* 0x000fec0000010000 */
[----:B------:R-:W-:Y:S05]  /*1d80*/  BRA.U !UP0, `(.L_x_1) ;  /* 0xffffffe5086c7547 */ /* 0x000fea000b83ffff */
.L_x_0:
[----:B------:R-:W0:Y:S01]  /*1d90*/  LDC.64 R8, c[0x0][0x398] ;  /* 0x0000e600ff087b82 */ /* 0x000e220000000a00 */
[----:B------:R-:W-:Y:S01]  /*1da0*/  IMAD R5, R5, UR10, R0 ;  /* 0x0000000a05057c24 */ /* 0x000fe2000f8e0200 */
[----:B------:R-:W-:Y:S01]  /*1db0*/  MOV R0, UR10 ;  /* 0x0000000a00007c02 */ /* 0x000fe20008000f00 */
[----:B------:R-:W-:-:S03]  /*1dc0*/  IMAD.U32 R4, RZ, RZ, UR10 ;  /* 0x0000000aff047e24 */ /* 0x000fc6000f8e00ff */
[----:B------:R-:W-:Y:S01]  /*1dd0*/  LEA R7, R0, R5, 0x4 ;  /* 0x0000000500077211 */ /* 0x000fe200078e20ff */
[----:B------:R-:W-:-:S05]  /*1de0*/  IMAD R13, R4, 0x20, R5 ;  /* 0x00000020040d7824 */ /* 0x000fca00078e0205 */
[----:B------:R-:W-:Y:S01]  /*1df0*/  LEA R23, R0, R13, 0x4 ;  /* 0x0000000d00177211 */ /* 0x000fe200078e20ff */
[----:B0-----:R-:W-:-:S04]  /*1e00*/  IMAD.WIDE R2, R5, 0x8, R8 ;  /* 0x0000000805027825 */ /* 0x001fc800078e0208 */
[--C-:B------:R-:W-:Y:S01]  /*1e10*/  IMAD.WIDE R4, R7, 0x8, R8.reuse ;  /* 0x0000000807047825 */ /* 0x100fe200078e0208 */
[----:B-1----:R-:W-:Y:S03]  /*1e20*/  STG.E.64 desc[UR8][R2.64], R14 ;  /* 0x0000000e02007986 */ /* 0x002fe6000c101b08 */
[--C-:B------:R-:W-:Y:S01]  /*1e30*/  IMAD.WIDE R6, R13, 0x8, R8.reuse ;  /* 0x000000080d067825 */ /* 0x100fe200078e0208 */
[----:B------:R-:W-:Y:S03]  /*1e40*/  STG.E.64 desc[UR8][R2.64+0x80], R16 ;  /* 0x0000801002007986 */ /* 0x000fe6000c101b08 */
[----:B------:R-:W-:Y:S01]  /*1e50*/  IMAD.WIDE R8, R23, 0x8, R8 ;  /* 0x0000000817087825 */ /* 0x000fe200078e0208 */
[----:B------:R-:W-:Y:S04]  /*1e60*/  STG.E.64 desc[UR8][R2.64+0x100], R18 ;  /* 0x0001001202007986 */ /* 0x000fe8000c101b08 */
        /* <DEDUP_REMOVED lines=12> */
[----:B------:R-:W-:Y:S01]  /*1f30*/  STG.E.64 desc[UR8][R8.64+0x180], R42 ;  /* 0x0001802a08007986 */ /* 0x000fe2000c101b08 */
[----:B------:R-:W-:Y:S05]  /*1f40*/  EXIT ;  /* 0x000000000000794d */ /* 0x000fea0003800000 */
.L_x_2:
[----:B------:R-:W-:-:S00]  /*1f50*/  BRA `(.L_x_2) ;  /* 0xfffffffc00fc7947 */ /* 0x000fc0000383ffff */
[----:B------:R-:W-:-:S00]  /*1f60*/  NOP ;  /* 0x0000000000007918 */ /* 0x000fc00000000000 */
        /* <DEDUP_REMOVED lines=9> */
.L_x_3:


//--------------------- .nv.shared._Z10GPU_shmem1iPKdS0_Pd --------------------------
	.section	.nv.shared._Z10GPU_shmem1iPKdS0_Pd,"aw",@nobits
	.sectionflags	@""
	.align	8
.nv.shared._Z10GPU_shmem1iPKdS0_Pd:
	.zero		18048


//--------------------- .nv.shared.reserved.0     --------------------------
	.section	.nv.shared.reserved.0,"aw",@nobits
	.weak		__nv_reservedSMEM_offset_0_alias
	.size		__nv_reservedSMEM_offset_0_alias, 0, 64
	.other		__nv_reservedSMEM_offset_0_alias,@"STO_CUDA_RESERVED_SHARED STV_DEFAULT"
__nv_reservedSMEM_offset_0_alias:
	.zero		0
	.zero		64


//--------------------- .nv.constant0._Z10GPU_shmem1iPKdS0_Pd --------------------------
	.section	.nv.constant0._Z10GPU_shmem1iPKdS0_Pd,"a",@progbits
	.sectionflags	@""
	.align	4
.nv.constant0._Z10GPU_shmem1iPKdS0_Pd:
	.zero		928


//--------------------- SYMBOLS --------------------------

	.type		.nv.reservedSmem.offset0,@object
	.size		.nv.reservedSmem.offset0,0x4
	.type		.nv.reservedSmem.cap,@object
	.size		.nv.reservedSmem.cap,0x4
